//
// Generated by NVIDIA NVVM Compiler
//
// Compiler Build ID: CL-36424714
// Cuda compilation tools, release 13.0, V13.0.88
// Based on NVVM 20.0.0
//

.version 9.0
.target sm_100
.address_size 64

	// .globl	_Z9calculatePd
.func  (.param .b64 func_retval0) __internal_accurate_pow
(
	.param .b64 __internal_accurate_pow_param_0
)
;

.visible .entry _Z9calculatePd(
	.param .u64 .ptr .align 1 _Z9calculatePd_param_0
)
{
	.reg .pred 	%p<4>;
	.reg .b32 	%r<10>;
	.reg .b64 	%rd<8>;
	.reg .b64 	%fd<10>;

	ld.param.u64 	%rd1, [_Z9calculatePd_param_0];
	mov.u32 	%r1, %ctaid.x;
	mov.u32 	%r2, %ntid.x;
	mov.u32 	%r3, %tid.x;
	mad.lo.s32 	%r4, %r1, %r2, %r3;
	cvt.rn.f64.s32 	%fd1, %r4;
	mov.f64 	%fd2, 0d4000000000000000;
	{
	.reg .b32 %temp; 
	mov.b64 	{%temp, %r5}, %fd2;
	}
	{
	.reg .b32 %temp; 
	mov.b64 	{%temp, %r6}, %fd1;
	}
	shr.u32 	%r7, %r6, 20;
	and.b32  	%r8, %r7, 2047;
	add.s32 	%r9, %r8, -1012;
	mov.b64 	%rd2, %fd1;
	shl.b64 	%rd3, %rd2, %r9;
	setp.eq.s64 	%p1, %rd3, -9223372036854775808;
	{ // callseq 0, 0
	.param .b64 param0;
	st.param.f64 	[param0], %fd1;
	.param .b64 retval0;
	call.uni (retval0), 
	__internal_accurate_pow, 
	(
	param0
	);
	ld.param.f64 	%fd3, [retval0];
	} // callseq 0
	setp.lt.s32 	%p2, %r5, 0;
	neg.f64 	%fd5, %fd3;
	selp.f64 	%fd6, %fd5, %fd3, %p1;
	selp.f64 	%fd7, %fd6, %fd3, %p2;
	cvta.to.global.u64 	%rd5, %rd1;
	setp.eq.s32 	%p3, %r4, 0;
	rcp.rn.f64 	%fd8, %fd7;
	selp.f64 	%fd9, 0d3FF0000000000000, %fd8, %p3;
	mul.wide.s32 	%rd6, %r4, 8;
	add.s64 	%rd7, %rd5, %rd6;
	st.global.f64 	[%rd7], %fd9;
	ret;

}
.func  (.param .b64 func_retval0) __internal_accurate_pow(
	.param .b64 __internal_accurate_pow_param_0
)
{
	.reg .pred 	%p<8>;
	.reg .b32 	%r<46>;
	.reg .b32 	%f<3>;
	.reg .b64 	%fd<109>;

	ld.param.f64 	%fd10, [__internal_accurate_pow_param_0];
	mov.f64 	%fd11, 0d4000000000000000;
	{
	.reg .b32 %temp; 
	mov.b64 	{%temp, %r8}, %fd11;
	}
	{
	.reg .b32 %temp; 
	mov.b64 	{%r9, %temp}, %fd11;
	}
	shr.u32 	%r10, %r8, 20;
	setp.lt.u32 	%p1, %r8, 1048576;
	mov.f64 	%fd12, 0d4360000000000000;
	{
	.reg .b32 %temp; 
	mov.b64 	{%temp, %r11}, %fd12;
	}
	{
	.reg .b32 %temp; 
	mov.b64 	{%r12, %temp}, %fd12;
	}
	shr.u32 	%r13, %r11, 20;
	add.s32 	%r14, %r13, -54;
	selp.b32 	%r15, %r12, %r9, %p1;
	selp.b32 	%r16, %r11, %r8, %p1;
	selp.b32 	%r1, %r14, %r10, %p1;
	add.s32 	%r45, %r1, -1023;
	and.b32  	%r17, %r16, -2146435073;
	or.b32  	%r18, %r17, 1072693248;
	mov.b64 	%fd107, {%r15, %r18};
	setp.lt.u32 	%p2, %r18, 1073127583;
	@%p2 bra 	$L__BB1_2;
	{
	.reg .b32 %temp; 
	mov.b64 	{%r19, %temp}, %fd107;
	}
	{
	.reg .b32 %temp; 
	mov.b64 	{%temp, %r20}, %fd107;
	}
	add.s32 	%r21, %r20, -1048576;
	mov.b64 	%fd107, {%r19, %r21};
	add.s32 	%r45, %r1, -1022;
$L__BB1_2:
	add.f64 	%fd13, %fd107, 0dBFF0000000000000;
	add.f64 	%fd14, %fd107, 0d3FF0000000000000;
	rcp.approx.ftz.f64 	%fd15, %fd14;
	neg.f64 	%fd16, %fd14;
	fma.rn.f64 	%fd17, %fd16, %fd15, 0d3FF0000000000000;
	fma.rn.f64 	%fd18, %fd17, %fd17, %fd17;
	fma.rn.f64 	%fd19, %fd18, %fd15, %fd15;
	mul.f64 	%fd20, %fd13, %fd19;
	fma.rn.f64 	%fd21, %fd13, %fd19, %fd20;
	mul.f64 	%fd22, %fd21, %fd21;
	fma.rn.f64 	%fd23, %fd22, 0d3EB0F5FF7D2CAFE2, 0d3ED0F5D241AD3B5A;
	fma.rn.f64 	%fd24, %fd23, %fd22, 0d3EF3B20A75488A3F;
	fma.rn.f64 	%fd25, %fd24, %fd22, 0d3F1745CDE4FAECD5;
	fma.rn.f64 	%fd26, %fd25, %fd22, 0d3F3C71C7258A578B;
	fma.rn.f64 	%fd27, %fd26, %fd22, 0d3F6249249242B910;
	fma.rn.f64 	%fd28, %fd27, %fd22, 0d3F89999999999DFB;
	sub.f64 	%fd29, %fd13, %fd21;
	add.f64 	%fd30, %fd29, %fd29;
	neg.f64 	%fd31, %fd21;
	fma.rn.f64 	%fd32, %fd31, %fd13, %fd30;
	mul.f64 	%fd33, %fd19, %fd32;
	fma.rn.f64 	%fd34, %fd22, %fd28, 0d3FB5555555555555;
	mov.f64 	%fd35, 0d3FB5555555555555;
	sub.f64 	%fd36, %fd35, %fd34;
	fma.rn.f64 	%fd37, %fd22, %fd28, %fd36;
	add.f64 	%fd38, %fd37, 0dBC46A4CB00B9E7B0;
	add.f64 	%fd39, %fd34, %fd38;
	sub.f64 	%fd40, %fd34, %fd39;
	add.f64 	%fd41, %fd38, %fd40;
	mul.rn.f64 	%fd42, %fd21, %fd21;
	neg.f64 	%fd43, %fd42;
	fma.rn.f64 	%fd44, %fd21, %fd21, %fd43;
	{
	.reg .b32 %temp; 
	mov.b64 	{%r22, %temp}, %fd33;
	}
	{
	.reg .b32 %temp; 
	mov.b64 	{%temp, %r23}, %fd33;
	}
	add.s32 	%r24, %r23, 1048576;
	mov.b64 	%fd45, {%r22, %r24};
	fma.rn.f64 	%fd46, %fd21, %fd45, %fd44;
	mul.rn.f64 	%fd47, %fd42, %fd21;
	neg.f64 	%fd48, %fd47;
	fma.rn.f64 	%fd49, %fd42, %fd21, %fd48;
	fma.rn.f64 	%fd50, %fd42, %fd33, %fd49;
	fma.rn.f64 	%fd51, %fd46, %fd21, %fd50;
	mul.rn.f64 	%fd52, %fd39, %fd47;
	neg.f64 	%fd53, %fd52;
	fma.rn.f64 	%fd54, %fd39, %fd47, %fd53;
	fma.rn.f64 	%fd55, %fd39, %fd51, %fd54;
	fma.rn.f64 	%fd56, %fd41, %fd47, %fd55;
	add.f64 	%fd57, %fd52, %fd56;
	sub.f64 	%fd58, %fd52, %fd57;
	add.f64 	%fd59, %fd56, %fd58;
	add.f64 	%fd60, %fd21, %fd57;
	sub.f64 	%fd61, %fd21, %fd60;
	add.f64 	%fd62, %fd57, %fd61;
	add.f64 	%fd63, %fd59, %fd62;
	add.f64 	%fd64, %fd33, %fd63;
	add.f64 	%fd65, %fd60, %fd64;
	sub.f64 	%fd66, %fd60, %fd65;
	add.f64 	%fd67, %fd64, %fd66;
	xor.b32  	%r25, %r45, -2147483648;
	mov.b32 	%r26, 1127219200;
	mov.b64 	%fd68, {%r25, %r26};
	mov.b32 	%r27, -2147483648;
	mov.b64 	%fd69, {%r27, %r26};
	sub.f64 	%fd70, %fd68, %fd69;
	fma.rn.f64 	%fd71, %fd70, 0d3FE62E42FEFA39EF, %fd65;
	fma.rn.f64 	%fd72, %fd70, 0dBFE62E42FEFA39EF, %fd71;
	sub.f64 	%fd73, %fd72, %fd65;
	sub.f64 	%fd74, %fd67, %fd73;
	fma.rn.f64 	%fd75, %fd70, 0d3C7ABC9E3B39803F, %fd74;
	add.f64 	%fd76, %fd71, %fd75;
	sub.f64 	%fd77, %fd71, %fd76;
	add.f64 	%fd78, %fd75, %fd77;
	{
	.reg .b32 %temp; 
	mov.b64 	{%temp, %r28}, %fd10;
	}
	{
	.reg .b32 %temp; 
	mov.b64 	{%r29, %temp}, %fd10;
	}
	shl.b32 	%r30, %r28, 1;
	setp.gt.u32 	%p3, %r30, -33554433;
	and.b32  	%r31, %r28, -15728641;
	selp.b32 	%r32, %r31, %r28, %p3;
	mov.b64 	%fd79, {%r29, %r32};
	mul.rn.f64 	%fd80, %fd76, %fd79;
	neg.f64 	%fd81, %fd80;
	fma.rn.f64 	%fd82, %fd76, %fd79, %fd81;
	fma.rn.f64 	%fd83, %fd78, %fd79, %fd82;
	add.f64 	%fd4, %fd80, %fd83;
	sub.f64 	%fd84, %fd80, %fd4;
	add.f64 	%fd5, %fd83, %fd84;
	fma.rn.f64 	%fd85, %fd4, 0d3FF71547652B82FE, 0d4338000000000000;
	{
	.reg .b32 %temp; 
	mov.b64 	{%r5, %temp}, %fd85;
	}
	mov.f64 	%fd86, 0dC338000000000000;
	add.rn.f64 	%fd87, %fd85, %fd86;
	fma.rn.f64 	%fd88, %fd87, 0dBFE62E42FEFA39EF, %fd4;
	fma.rn.f64 	%fd89, %fd87, 0dBC7ABC9E3B39803F, %fd88;
	fma.rn.f64 	%fd90, %fd89, 0d3E5ADE1569CE2BDF, 0d3E928AF3FCA213EA;
	fma.rn.f64 	%fd91, %fd90, %fd89, 0d3EC71DEE62401315;
	fma.rn.f64 	%fd92, %fd91, %fd89, 0d3EFA01997C89EB71;
	fma.rn.f64 	%fd93, %fd92, %fd89, 0d3F2A01A014761F65;
	fma.rn.f64 	%fd94, %fd93, %fd89, 0d3F56C16C1852B7AF;
	fma.rn.f64 	%fd95, %fd94, %fd89, 0d3F81111111122322;
	fma.rn.f64 	%fd96, %fd95, %fd89, 0d3FA55555555502A1;
	fma.rn.f64 	%fd97, %fd96, %fd89, 0d3FC5555555555511;
	fma.rn.f64 	%fd98, %fd97, %fd89, 0d3FE000000000000B;
	fma.rn.f64 	%fd99, %fd98, %fd89, 0d3FF0000000000000;
	fma.rn.f64 	%fd100, %fd99, %fd89, 0d3FF0000000000000;
	{
	.reg .b32 %temp; 
	mov.b64 	{%r6, %temp}, %fd100;
	}
	{
	.reg .b32 %temp; 
	mov.b64 	{%temp, %r7}, %fd100;
	}
	shl.b32 	%r33, %r5, 20;
	add.s32 	%r34, %r33, %r7;
	mov.b64 	%fd108, {%r6, %r34};
	{
	.reg .b32 %temp; 
	mov.b64 	{%temp, %r35}, %fd4;
	}
	mov.b32 	%f2, %r35;
	abs.f32 	%f1, %f2;
	setp.lt.f32 	%p4, %f1, 0f4086232B;
	@%p4 bra 	$L__BB1_5;
	setp.lt.f64 	%p5, %fd4, 0d0000000000000000;
	add.f64 	%fd101, %fd4, 0d7FF0000000000000;
	selp.f64 	%fd108, 0d0000000000000000, %fd101, %p5;
	setp.geu.f32 	%p6, %f1, 0f40874800;
	@%p6 bra 	$L__BB1_5;
	shr.u32 	%r36, %r5, 31;
	add.s32 	%r37, %r5, %r36;
	shr.s32 	%r38, %r37, 1;
	shl.b32 	%r39, %r38, 20;
	add.s32 	%r40, %r7, %r39;
	mov.b64 	%fd102, {%r6, %r40};
	sub.s32 	%r41, %r5, %r38;
	shl.b32 	%r42, %r41, 20;
	add.s32 	%r43, %r42, 1072693248;
	mov.b32 	%r44, 0;
	mov.b64 	%fd103, {%r44, %r43};
	mul.f64 	%fd108, %fd103, %fd102;
$L__BB1_5:
	abs.f64 	%fd104, %fd108;
	setp.eq.f64 	%p7, %fd104, 0d7FF0000000000000;
	fma.rn.f64 	%fd105, %fd108, %fd5, %fd108;
	selp.f64 	%fd106, %fd108, %fd105, %p7;
	st.param.f64 	[func_retval0], %fd106;
	ret;

}


// ===== COMPILED SASS (sm_100) =====

	.target	sm_100

	.elftype	@"ET_EXEC"


//--------------------- .note.nv.tkinfo           --------------------------
	.section	.note.nv.tkinfo,"",@"SHT_NOTE"
	.sectionflags	@"SHF_NOTE_NV_TKINFO"
	.tkinfo
        /*0018*/ 	.word	0x00000002
        /*0030*/ 	.string	""
        /*0030*/ 	.string	"ptxas"
        /*0030*/ 	.string	"Cuda compilation tools, release 13.0, V13.0.88"
        /*0030*/ 	.string	"Build cuda_13.0.r13.0/compiler.36424714_0"
        /*0030*/ 	.string	"-arch sm_100 -m 64 "



//--------------------- .note.nv.cuinfo           --------------------------
	.section	.note.nv.cuinfo,"",@"SHT_NOTE"
	.sectionflags	@"SHF_NOTE_NV_CUINFO"
        /*0018*/ 	.short	0x0002
        /*001a*/ 	.short	0x0064
        /*001c*/ 	.short	0x0082
	.zero		2


//--------------------- .nv.info                  --------------------------
	.section	.nv.info,"",@"SHT_CUDA_INFO"
	.align	4


	//----- nvinfo : EIATTR_REGCOUNT
	.align		4
        /*0000*/ 	.byte	0x04, 0x2f
        /*0002*/ 	.short	(.L_1 - .L_0)
	.align		4
.L_0:
        /*0004*/ 	.word	index@(_Z9calculatePd)
        /*0008*/ 	.word	0x0000001c


	//----- nvinfo : EIATTR_FRAME_SIZE
	.align		4
.L_1:
        /*000c*/ 	.byte	0x04, 0x11
        /*000e*/ 	.short	(.L_3 - .L_2)
	.align		4
.L_2:
        /*0010*/ 	.word	index@($_Z9calculatePd$__internal_accurate_pow)
        /*0014*/ 	.word	0x00000000


	//----- nvinfo : EIATTR_FRAME_SIZE
	.align		4
.L_3:
        /*0018*/ 	.byte	0x04, 0x11
        /*001a*/ 	.short	(.L_5 - .L_4)
	.align		4
.L_4:
        /*001c*/ 	.word	index@($__internal_0_$__cuda_sm20_dblrcp_rn_slowpath_v3)
        /*0020*/ 	.word	0x00000000


	//----- nvinfo : EIATTR_FRAME_SIZE
	.align		4
.L_5:
        /*0024*/ 	.byte	0x04, 0x11
        /*0026*/ 	.short	(.L_7 - .L_6)
	.align		4
.L_6:
        /*0028*/ 	.word	index@(_Z9calculatePd)
        /*002c*/ 	.word	0x00000000


	//----- nvinfo : EIATTR_MIN_STACK_SIZE
	.align		4
.L_7:
        /*0030*/ 	.byte	0x04, 0x12
        /*0032*/ 	.short	(.L_9 - .L_8)
	.align		4
.L_8:
        /*0034*/ 	.word	index@(_Z9calculatePd)
        /*0038*/ 	.word	0x00000000
.L_9:


//--------------------- .nv.compat                --------------------------
	.section	.nv.compat,"",@"SHT_CUDA_COMPAT_INFO"
	.align	4
        /*0000*/ 	.byte	0x02, 0x09, 0x00, 0x00, 0x02, 0x02, 0x01, 0x00, 0x02, 0x05, 0x05, 0x00, 0x03, 0x07, 0x01, 0x01
        /*0010*/ 	.byte	0x02, 0x03, 0x00, 0x00, 0x02, 0x06, 0x01, 0x00, 0x04, 0x0b, 0x08, 0x00, 0x01, 0x00, 0x00, 0x00
        /*0020*/ 	.byte	0x00, 0x00, 0x00, 0x00


//--------------------- .nv.info._Z9calculatePd   --------------------------
	.section	.nv.info._Z9calculatePd,"",@"SHT_CUDA_INFO"
	.sectionflags	@""
	.align	4


	//----- nvinfo : EIATTR_CUDA_API_VERSION
	.align		4
        /*0000*/ 	.byte	0x04, 0x37
        /*0002*/ 	.short	(.L_11 - .L_10)
.L_10:
        /*0004*/ 	.word	0x00000082


	//----- nvinfo : EIATTR_KPARAM_INFO
	.align		4
.L_11:
        /*0008*/ 	.byte	0x04, 0x17
        /*000a*/ 	.short	(.L_13 - .L_12)
.L_12:
        /*000c*/ 	.word	0x00000000
        /*0010*/ 	.short	0x0000
        /*0012*/ 	.short	0x0000
        /*0014*/ 	.byte	0x00, 0xf5, 0x21, 0x00


	//----- nvinfo : EIATTR_SPARSE_MMA_MASK
	.align		4
.L_13:
        /*0018*/ 	.byte	0x03, 0x50
        /*001a*/ 	.short	0x0000


	//----- nvinfo : EIATTR_MAXREG_COUNT
	.align		4
        /*001c*/ 	.byte	0x03, 0x1b
        /*001e*/ 	.short	0x00ff


	//----- nvinfo : EIATTR_MERCURY_ISA_VERSION
	.align		4
        /*0020*/ 	.byte	0x03, 0x5f
        /*0022*/ 	.short	0x0101


	//----- nvinfo : EIATTR_VRC_CTA_INIT_COUNT
	.align		4
        /*0024*/ 	.byte	0x02, 0x4a
	.zero		1
	.zero		1


	//----- nvinfo : EIATTR_EXIT_INSTR_OFFSETS
	.align		4
        /*0028*/ 	.byte	0x04, 0x1c
        /*002a*/ 	.short	(.L_15 - .L_14)


	//   ....[0]....
.L_14:
        /*002c*/ 	.word	0x00000200


	//----- nvinfo : EIATTR_CRS_STACK_SIZE
	.align		4
.L_15:
        /*0030*/ 	.byte	0x04, 0x1e
        /*0032*/ 	.short	(.L_17 - .L_16)
.L_16:
        /*0034*/ 	.word	0x00000000


	//----- nvinfo : EIATTR_CBANK_PARAM_SIZE
	.align		4
.L_17:
        /*0038*/ 	.byte	0x03, 0x19
        /*003a*/ 	.short	0x0008


	//----- nvinfo : EIATTR_PARAM_CBANK
	.align		4
        /*003c*/ 	.byte	0x04, 0x0a
        /*003e*/ 	.short	(.L_19 - .L_18)
	.align		4
.L_18:
        /*0040*/ 	.word	index@(.nv.constant0._Z9calculatePd)
        /*0044*/ 	.short	0x0380
        /*0046*/ 	.short	0x0008


	//----- nvinfo : EIATTR_SW_WAR
	.align		4
.L_19:
        /*0048*/ 	.byte	0x04, 0x36
        /*004a*/ 	.short	(.L_21 - .L_20)
.L_20:
        /*004c*/ 	.word	0x00000008
.L_21:


//--------------------- .nv.callgraph             --------------------------
	.section	.nv.callgraph,"",@"SHT_CUDA_CALLGRAPH"
	.align	4
	.sectionentsize	8
	.align		4
        /*0000*/ 	.word	0x00000000
	.align		4
        /*0004*/ 	.word	0xffffffff
	.align		4
        /*0008*/ 	.word	0x00000000
	.align		4
        /*000c*/ 	.word	0xfffffffe
	.align		4
        /*0010*/ 	.word	0x00000000
	.align		4
        /*0014*/ 	.word	0xfffffffd
	.align		4
        /*0018*/ 	.word	0x00000000
	.align		4
        /*001c*/ 	.word	0xfffffffc


//--------------------- .text._Z9calculatePd      --------------------------
	.section	.text._Z9calculatePd,"ax",@progbits
	.align	128
        .global         _Z9calculatePd
        .type           _Z9calculatePd,@function
        .size           _Z9calculatePd,(.L_x_10 - _Z9calculatePd)
        .other          _Z9calculatePd,@"STO_CUDA_ENTRY STV_DEFAULT"
_Z9calculatePd:
.text._Z9calculatePd:
[----:B------:R-:W-:Y:S01]  /*0000*/  LDC R1, c[0x0][0x37c] ;  /* 0x0000df00ff017b82 */ /* 0x000fe20000000800 */
[----:B------:R-:W0:Y:S07]  /*0010*/  S2R R3, SR_TID.X ;  /* 0x0000000000037919 */ /* 0x000e2e0000002100 */
[----:B------:R-:W0:Y:S01]  /*0020*/  S2UR UR4, SR_CTAID.X ;  /* 0x00000000000479c3 */ /* 0x000e220000002500 */
[----:B------:R-:W-:Y:S01]  /*0030*/  BSSY.RECONVERGENT B0, `(.L_x_0) ;  /* 0x0000006000007945 */ /* 0x000fe20003800200 */
[----:B------:R-:W-:-:S06]  /*0040*/  MOV R0, 0x90 ;  /* 0x0000009000007802 */ /* 0x000fcc0000000f00 */
[----:B------:R-:W0:Y:S02]  /*0050*/  LDC R4, c[0x0][0x360] ;  /* 0x0000d800ff047b82 */ /* 0x000e240000000800 */
[----:B0-----:R-:W-:-:S04]  /*0060*/  IMAD R4, R4, UR4, R3 ;  /* 0x0000000404047c24 */ /* 0x001fc8000f8e0203 */
[----:B------:R0:W1:Y:S03]  /*0070*/  I2F.F64 R2, R4 ;  /* 0x0000000400027312 */ /* 0x0000660000201c00 */
[----:B01----:R-:W-:Y:S05]  /*0080*/  CALL.REL.NOINC `($_Z9calculatePd$__internal_accurate_pow) ;  /* 0x0000000400087944 */ /* 0x003fea0003c00000 */
[----:B------:R-:W-:Y:S05]  /*0090*/  BSYNC.RECONVERGENT B0 ;  /* 0x0000000000007941 */ /* 0x000fea0003800200 */
.L_x_0:
[----:B------:R-:W0:Y:S01]  /*00a0*/  MUFU.RCP64H R3, R11 ;  /* 0x0000000b00037308 */ /* 0x000e220000001800 */
[----:B------:R-:W-:Y:S01]  /*00b0*/  VIADD R2, R11, 0x300402 ;  /* 0x003004020b027836 */ /* 0x000fe20000000000 */
[----:B------:R-:W1:Y:S01]  /*00c0*/  LDCU.64 UR4, c[0x0][0x358] ;  /* 0x00006b00ff0477ac */ /* 0x000e620008000a00 */
[----:B------:R-:W-:Y:S01]  /*00d0*/  BSSY.RECONVERGENT B0, `(.L_x_1) ;  /* 0x000000d000007945 */ /* 0x000fe20003800200 */
[----:B------:R-:W-:Y:S02]  /*00e0*/  ISETP.NE.AND P0, PT, R4, RZ, PT ;  /* 0x000000ff0400720c */ /* 0x000fe40003f05270 */
[----:B------:R-:W-:Y:S01]  /*00f0*/  FSETP.GEU.AND P1, PT, |R2|, 5.8789094863358348022e-39, PT ;  /* 0x004004020200780b */ /* 0x000fe20003f2e200 */
[----:B0-----:R-:W-:-:S08]  /*0100*/  DFMA R6, -R10, R2, 1 ;  /* 0x3ff000000a06742b */ /* 0x001fd00000000102 */
[----:B------:R-:W-:-:S08]  /*0110*/  DFMA R6, R6, R6, R6 ;  /* 0x000000060606722b */ /* 0x000fd00000000006 */
[----:B------:R-:W-:-:S08]  /*0120*/  DFMA R6, R2, R6, R2 ;  /* 0x000000060206722b */ /* 0x000fd00000000002 */
[----:B------:R-:W-:-:S08]  /*0130*/  DFMA R8, -R10, R6, 1 ;  /* 0x3ff000000a08742b */ /* 0x000fd00000000106 */
[----:B------:R-:W-:Y:S01]  /*0140*/  DFMA R6, R6, R8, R6 ;  /* 0x000000080606722b */ /* 0x000fe20000000006 */
[----:B-1----:R-:W-:Y:S10]  /*0150*/  @P1 BRA `(.L_x_2) ;  /* 0x0000000000101947 */ /* 0x002ff40003800000 */
[----:B------:R-:W-:-:S05]  /*0160*/  LOP3.LUT R0, R11, 0x7fffffff, RZ, 0xc0, !PT ;  /* 0x7fffffff0b007812 */ /* 0x000fca00078ec0ff */
[----:B------:R-:W-:Y:S01]  /*0170*/  VIADD R8, R0, 0xfff00000 ;  /* 0xfff0000000087836 */ /* 0x000fe20000000000 */
[----:B------:R-:W-:-:S07]  /*0180*/  MOV R0, 0x1a0 ;  /* 0x000001a000007802 */ /* 0x000fce0000000f00 */
[----:B------:R-:W-:Y:S05]  /*0190*/  CALL.REL.NOINC `($__internal_0_$__cuda_sm20_dblrcp_rn_slowpath_v3) ;  /* 0x00000000001c7944 */ /* 0x000fea0003c00000 */
.L_x_2:
[----:B------:R-:W-:Y:S05]  /*01a0*/  BSYNC.RECONVERGENT B0 ;  /* 0x0000000000007941 */ /* 0x000fea0003800200 */
.L_x_1:
[----:B------:R-:W0:Y:S01]  /*01b0*/  LDC.64 R8, c[0x0][0x380] ;  /* 0x0000e000ff087b82 */ /* 0x000e220000000a00 */
[----:B------:R-:W-:Y:S02]  /*01c0*/  FSEL R2, R6, RZ, P0 ;  /* 0x000000ff06027208 */ /* 0x000fe40000000000 */
[----:B------:R-:W-:Y:S01]  /*01d0*/  FSEL R3, R7, 1.875, P0 ;  /* 0x3ff0000007037808 */ /* 0x000fe20000000000 */
[----:B0-----:R-:W-:-:S05]  /*01e0*/  IMAD.WIDE R4, R4, 0x8, R8 ;  /* 0x0000000804047825 */ /* 0x001fca00078e0208 */
[----:B------:R-:W-:Y:S01]  /*01f0*/  STG.E.64 desc[UR4][R4.64], R2 ;  /* 0x0000000204007986 */ /* 0x000fe2000c101b04 */
[----:B------:R-:W-:Y:S05]  /*0200*/  EXIT ;  /* 0x000000000000794d */ /* 0x000fea0003800000 */
        .weak           $__internal_0_$__cuda_sm20_dblrcp_rn_slowpath_v3
        .type           $__internal_0_$__cuda_sm20_dblrcp_rn_slowpath_v3,@function
        .size           $__internal_0_$__cuda_sm20_dblrcp_rn_slowpath_v3,($_Z9calculatePd$__internal_accurate_pow - $__internal_0_$__cuda_sm20_dblrcp_rn_slowpath_v3)
$__internal_0_$__cuda_sm20_dblrcp_rn_slowpath_v3:
[----:B------:R-:W-:Y:S01]  /*0210*/  IMAD.MOV.U32 R2, RZ, RZ, R10 ;  /* 0x000000ffff027224 */ /* 0x000fe200078e000a */
[----:B------:R-:W-:Y:S01]  /*0220*/  BSSY.RECONVERGENT B1, `(.L_x_3) ;  /* 0x0000025000017945 */ /* 0x000fe20003800200 */
[----:B------:R-:W-:-:S06]  /*0230*/  IMAD.MOV.U32 R3, RZ, RZ, R11 ;  /* 0x000000ffff037224 */ /* 0x000fcc00078e000b */
[----:B------:R-:W-:-:S14]  /*0240*/  DSETP.GTU.AND P1, PT, |R2|, +INF , PT ;  /* 0x7ff000000200742a */ /* 0x000fdc0003f2c200 */
[----:B------:R-:W-:Y:S05]  /*0250*/  @P1 BRA `(.L_x_4) ;  /* 0x00000000007c1947 */ /* 0x000fea0003800000 */
[----:B------:R-:W-:-:S04]  /*0260*/  LOP3.LUT R10, R11, 0x7fffffff, RZ, 0xc0, !PT ;  /* 0x7fffffff0b0a7812 */ /* 0x000fc800078ec0ff */
[----:B------:R-:W-:-:S04]  /*0270*/  IADD3 R5, PT, PT, R10, -0x1, RZ ;  /* 0xffffffff0a057810 */ /* 0x000fc80007ffe0ff */
[----:B------:R-:W-:-:S13]  /*0280*/  ISETP.GE.U32.AND P1, PT, R5, 0x7fefffff, PT ;  /* 0x7fefffff0500780c */ /* 0x000fda0003f26070 */
[----:B------:R-:W-:Y:S01]  /*0290*/  @P1 LOP3.LUT R7, R3, 0x7ff00000, RZ, 0x3c, !PT ;  /* 0x7ff0000003071812 */ /* 0x000fe200078e3cff */
[----:B------:R-:W-:Y:S01]  /*02a0*/  @P1 IMAD.MOV.U32 R6, RZ, RZ, RZ ;  /* 0x000000ffff061224 */ /* 0x000fe200078e00ff */
[----:B------:R-:W-:Y:S06]  /*02b0*/  @P1 BRA `(.L_x_5) ;  /* 0x00000000006c1947 */ /* 0x000fec0003800000 */
[----:B------:R-:W-:-:S13]  /*02c0*/  ISETP.GE.U32.AND P1, PT, R10, 0x1000001, PT ;  /* 0x010000010a00780c */ /* 0x000fda0003f26070 */
[----:B------:R-:W-:Y:S05]  /*02d0*/  @!P1 BRA `(.L_x_6) ;  /* 0x0000000000349947 */ /* 0x000fea0003800000 */
[----:B------:R-:W-:Y:S02]  /*02e0*/  VIADD R7, R3, 0xc0200000 ;  /* 0xc020000003077836 */ /* 0x000fe40000000000 */
[----:B------:R-:W-:Y:S02]  /*02f0*/  IMAD.MOV.U32 R6, RZ, RZ, R2 ;  /* 0x000000ffff067224 */ /* 0x000fe400078e0002 */
[----:B------:R-:W0:Y:S04]  /*0300*/  MUFU.RCP64H R9, R7 ;  /* 0x0000000700097308 */ /* 0x000e280000001800 */
[----:B0-----:R-:W-:-:S08]  /*0310*/  DFMA R10, -R6, R8, 1 ;  /* 0x3ff00000060a742b */ /* 0x001fd00000000108 */
[----:B------:R-:W-:-:S08]  /*0320*/  DFMA R10, R10, R10, R10 ;  /* 0x0000000a0a0a722b */ /* 0x000fd0000000000a */
[----:B------:R-:W-:-:S08]  /*0330*/  DFMA R10, R8, R10, R8 ;  /* 0x0000000a080a722b */ /* 0x000fd00000000008 */
[----:B------:R-:W-:-:S08]  /*0340*/  DFMA R8, -R6, R10, 1 ;  /* 0x3ff000000608742b */ /* 0x000fd0000000010a */
[----:B------:R-:W-:-:S08]  /*0350*/  DFMA R8, R10, R8, R10 ;  /* 0x000000080a08722b */ /* 0x000fd0000000000a */
[----:B------:R-:W-:-:S08]  /*0360*/  DMUL R8, R8, 2.2250738585072013831e-308 ;  /* 0x0010000008087828 */ /* 0x000fd00000000000 */
[----:B------:R-:W-:-:S08]  /*0370*/  DFMA R2, -R2, R8, 1 ;  /* 0x3ff000000202742b */ /* 0x000fd00000000108 */
[----:B------:R-:W-:-:S08]  /*0380*/  DFMA R2, R2, R2, R2 ;  /* 0x000000020202722b */ /* 0x000fd00000000002 */
[----:B------:R-:W-:Y:S01]  /*0390*/  DFMA R6, R8, R2, R8 ;  /* 0x000000020806722b */ /* 0x000fe20000000008 */
[----:B------:R-:W-:Y:S10]  /*03a0*/  BRA `(.L_x_5) ;  /* 0x0000000000307947 */ /* 0x000ff40003800000 */
.L_x_6:
[----:B------:R-:W-:Y:S01]  /*03b0*/  DMUL R2, R2, 8.11296384146066816958e+31 ;  /* 0x4690000002027828 */ /* 0x000fe20000000000 */
[----:B------:R-:W-:-:S05]  /*03c0*/  MOV R6, R8 ;  /* 0x0000000800067202 */ /* 0x000fca0000000f00 */
[----:B------:R-:W0:Y:S02]  /*03d0*/  MUFU.RCP64H R7, R3 ;  /* 0x0000000300077308 */ /* 0x000e240000001800 */
[----:B0-----:R-:W-:-:S08]  /*03e0*/  DFMA R8, -R2, R6, 1 ;  /* 0x3ff000000208742b */ /* 0x001fd00000000106 */
[----:B------:R-:W-:-:S08]  /*03f0*/  DFMA R8, R8, R8, R8 ;  /* 0x000000080808722b */ /* 0x000fd00000000008 */
[----:B------:R-:W-:-:S08]  /*0400*/  DFMA R8, R6, R8, R6 ;  /* 0x000000080608722b */ /* 0x000fd00000000006 */
[----:B------:R-:W-:-:S08]  /*0410*/  DFMA R6, -R2, R8, 1 ;  /* 0x3ff000000206742b */ /* 0x000fd00000000108 */
[----:B------:R-:W-:-:S08]  /*0420*/  DFMA R6, R8, R6, R8 ;  /* 0x000000060806722b */ /* 0x000fd00000000008 */
[----:B------:R-:W-:Y:S01]  /*0430*/  DMUL R6, R6, 8.11296384146066816958e+31 ;  /* 0x4690000006067828 */ /* 0x000fe20000000000 */
[----:B------:R-:W-:Y:S10]  /*0440*/  BRA `(.L_x_5) ;  /* 0x0000000000087947 */ /* 0x000ff40003800000 */
.L_x_4:
[----:B------:R-:W-:Y:S01]  /*0450*/  LOP3.LUT R7, R3, 0x80000, RZ, 0xfc, !PT ;  /* 0x0008000003077812 */ /* 0x000fe200078efcff */
[----:B------:R-:W-:-:S07]  /*0460*/  IMAD.MOV.U32 R6, RZ, RZ, R2 ;  /* 0x000000ffff067224 */ /* 0x000fce00078e0002 */
.L_x_5:
[----:B------:R-:W-:Y:S05]  /*0470*/  BSYNC.RECONVERGENT B1 ;  /* 0x0000000000017941 */ /* 0x000fea0003800200 */
.L_x_3:
[----:B------:R-:W-:Y:S02]  /*0480*/  IMAD.MOV.U32 R2, RZ, RZ, R0 ;  /* 0x000000ffff027224 */ /* 0x000fe400078e0000 */
[----:B------:R-:W-:-:S04]  /*0490*/  IMAD.MOV.U32 R3, RZ, RZ, 0x0 ;  /* 0x00000000ff037424 */ /* 0x000fc800078e00ff */
[----:B------:R-:W-:Y:S05]  /*04a0*/  RET.REL.NODEC R2 `(_Z9calculatePd) ;  /* 0xfffffff802d47950 */ /* 0x000fea0003c3ffff */
        .type           $_Z9calculatePd$__internal_accurate_pow,@function
        .size           $_Z9calculatePd$__internal_accurate_pow,(.L_x_10 - $_Z9calculatePd$__internal_accurate_pow)
$_Z9calculatePd$__internal_accurate_pow:
[----:B------:R-:W0:Y:S01]  /*04b0*/  MUFU.RCP64H R9, 2 ;  /* 0x4000000000097908 */ /* 0x000e220000001800 */
[----:B------:R-:W-:Y:S01]  /*04c0*/  MOV R6, 0x0 ;  /* 0x0000000000067802 */ /* 0x000fe20000000f00 */
[----:B------:R-:W-:Y:S01]  /*04d0*/  IMAD.MOV.U32 R7, RZ, RZ, 0x40000000 ;  /* 0x40000000ff077424 */ /* 0x000fe200078e00ff */
[----:B------:R-:W-:Y:S01]  /*04e0*/  MOV R13, 0x3ed0f5d2 ;  /* 0x3ed0f5d2000d7802 */ /* 0x000fe20000000f00 */
[----:B------:R-:W-:Y:S01]  /*04f0*/  IMAD.MOV.U32 R8, RZ, RZ, RZ ;  /* 0x000000ffff087224 */ /* 0x000fe200078e00ff */
[----:B------:R-:W-:Y:S01]  /*0500*/  UMOV UR4, 0x7d2cafe2 ;  /* 0x7d2cafe200047882 */ /* 0x000fe20000000000 */
[----:B------:R-:W-:Y:S01]  /*0510*/  IMAD.MOV.U32 R12, RZ, RZ, 0x41ad3b5a ;  /* 0x41ad3b5aff0c7424 */ /* 0x000fe200078e00ff */
[----:B------:R-:W-:Y:S01]  /*0520*/  UMOV UR5, 0x3eb0f5ff ;  /* 0x3eb0f5ff00057882 */ /* 0x000fe20000000000 */
[----:B------:R-:W-:-:S05]  /*0530*/  IMAD.SHL.U32 R5, R3, 0x2, RZ ;  /* 0x0000000203057824 */ /* 0x000fca00078e00ff */
[----:B------:R-:W-:Y:S01]  /*0540*/  ISETP.GT.U32.AND P0, PT, R5, -0x2000001, PT ;  /* 0xfdffffff0500780c */ /* 0x000fe20003f04070 */
[----:B0-----:R-:W-:-:S08]  /*0550*/  DFMA R6, R8, -R6, 1 ;  /* 0x3ff000000806742b */ /* 0x001fd00000000806 */
[----:B------:R-:W-:-:S08]  /*0560*/  DFMA R6, R6, R6, R6 ;  /* 0x000000060606722b */ /* 0x000fd00000000006 */
[----:B------:R-:W-:-:S08]  /*0570*/  DFMA R8, R8, R6, R8 ;  /* 0x000000060808722b */ /* 0x000fd00000000008 */
[----:B------:R-:W-:-:S08]  /*0580*/  DMUL R6, RZ, R8 ;  /* 0x00000008ff067228 */ /* 0x000fd00000000000 */
[----:B------:R-:W-:-:S08]  /*0590*/  DFMA R6, RZ, R8, R6 ;  /* 0x00000008ff06722b */ /* 0x000fd00000000006 */
[----:B------:R-:W-:Y:S02]  /*05a0*/  DMUL R10, R6, R6 ;  /* 0x00000006060a7228 */ /* 0x000fe40000000000 */
[----:B------:R-:W-:-:S06]  /*05b0*/  DADD R14, RZ, -R6 ;  /* 0x00000000ff0e7229 */ /* 0x000fcc0000000806 */
[----:B------:R-:W-:Y:S01]  /*05c0*/  DFMA R12, R10, UR4, R12 ;  /* 0x000000040a0c7c2b */ /* 0x000fe2000800000c */
[----:B------:R-:W-:Y:S01]  /*05d0*/  UMOV UR4, 0x75488a3f ;  /* 0x75488a3f00047882 */ /* 0x000fe20000000000 */
[----:B------:R-:W-:Y:S01]  /*05e0*/  UMOV UR5, 0x3ef3b20a ;  /* 0x3ef3b20a00057882 */ /* 0x000fe20000000000 */
[----:B------:R-:W-:Y:S02]  /*05f0*/  DADD R18, R14, R14 ;  /* 0x000000000e127229 */ /* 0x000fe4000000000e */
[----:B------:R-:W-:-:S03]  /*0600*/  DMUL R14, R6, R6 ;  /* 0x00000006060e7228 */ /* 0x000fc60000000000 */
[----:B------:R-:W-:Y:S01]  /*0610*/  DFMA R12, R10, R12, UR4 ;  /* 0x000000040a0c7e2b */ /* 0x000fe2000800000c */
[----:B------:R-:W-:Y:S01]  /*0620*/  UMOV UR4, 0xe4faecd5 ;  /* 0xe4faecd500047882 */ /* 0x000fe20000000000 */
[----:B------:R-:W-:Y:S01]  /*0630*/  UMOV UR5, 0x3f1745cd ;  /* 0x3f1745cd00057882 */ /* 0x000fe20000000000 */
[----:B------:R-:W-:-:S05]  /*0640*/  DFMA R18, RZ, -R6, R18 ;  /* 0x80000006ff12722b */ /* 0x000fca0000000012 */
[----:B------:R-:W-:Y:S01]  /*0650*/  DFMA R12, R10, R12, UR4 ;  /* 0x000000040a0c7e2b */ /* 0x000fe2000800000c */
[----:B------:R-:W-:Y:S01]  /*0660*/  UMOV UR4, 0x258a578b ;  /* 0x258a578b00047882 */ /* 0x000fe20000000000 */
[----:B------:R-:W-:Y:S01]  /*0670*/  UMOV UR5, 0x3f3c71c7 ;  /* 0x3f3c71c700057882 */ /* 0x000fe20000000000 */
[----:B------:R-:W-:-:S05]  /*0680*/  DMUL R8, R8, R18 ;  /* 0x0000001208087228 */ /* 0x000fca0000000000 */
[----:B------:R-:W-:Y:S01]  /*0690*/  DFMA R12, R10, R12, UR4 ;  /* 0x000000040a0c7e2b */ /* 0x000fe2000800000c */
[----:B------:R-:W-:Y:S01]  /*06a0*/  UMOV UR4, 0x9242b910 ;  /* 0x9242b91000047882 */ /* 0x000fe20000000000 */
[----:B------:R-:W-:-:S03]  /*06b0*/  UMOV UR5, 0x3f624924 ;  /* 0x3f62492400057882 */ /* 0x000fc60000000000 */
[----:B------:R-:W-:Y:S02]  /*06c0*/  VIADD R23, R9, 0x100000 ;  /* 0x0010000009177836 */ /* 0x000fe40000000000 */
[----:B------:R-:W-:Y:S01]  /*06d0*/  IMAD.MOV.U32 R22, RZ, RZ, R8 ;  /* 0x000000ffff167224 */ /* 0x000fe200078e0008 */
[----:B------:R-:W-:Y:S01]  /*06e0*/  DFMA R12, R10, R12, UR4 ;  /* 0x000000040a0c7e2b */ /* 0x000fe2000800000c */
[----:B------:R-:W-:Y:S01]  /*06f0*/  UMOV UR4, 0x99999dfb ;  /* 0x99999dfb00047882 */ /* 0x000fe20000000000 */
[----:B------:R-:W-:-:S06]  /*0700*/  UMOV UR5, 0x3f899999 ;  /* 0x3f89999900057882 */ /* 0x000fcc0000000000 */
[----:B------:R-:W-:Y:S01]  /*0710*/  DFMA R16, R10, R12, UR4 ;  /* 0x000000040a107e2b */ /* 0x000fe2000800000c */
[----:B------:R-:W-:Y:S01]  /*0720*/  UMOV UR4, 0x55555555 ;  /* 0x5555555500047882 */ /* 0x000fe20000000000 */
[----:B------:R-:W-:-:S06]  /*0730*/  UMOV UR5, 0x3fb55555 ;  /* 0x3fb5555500057882 */ /* 0x000fcc0000000000 */
[----:B------:R-:W-:-:S08]  /*0740*/  DFMA R12, R10, R16, UR4 ;  /* 0x000000040a0c7e2b */ /* 0x000fd00008000010 */
[----:B------:R-:W-:Y:S01]  /*0750*/  DADD R20, -R12, UR4 ;  /* 0x000000040c147e29 */ /* 0x000fe20008000100 */
[----:B------:R-:W-:Y:S01]  /*0760*/  UMOV UR4, 0xb9e7b0 ;  /* 0x00b9e7b000047882 */ /* 0x000fe20000000000 */
[----:B------:R-:W-:-:S06]  /*0770*/  UMOV UR5, 0x3c46a4cb ;  /* 0x3c46a4cb00057882 */ /* 0x000fcc0000000000 */
[----:B------:R-:W-:Y:S02]  /*0780*/  DFMA R20, R10, R16, R20 ;  /* 0x000000100a14722b */ /* 0x000fe40000000014 */
[----:B------:R-:W-:-:S06]  /*0790*/  DMUL R10, R6, R14 ;  /* 0x0000000e060a7228 */ /* 0x000fcc0000000000 */
[----:B------:R-:W-:Y:S01]  /*07a0*/  DADD R18, R20, -UR4 ;  /* 0x8000000414127e29 */ /* 0x000fe20008000000 */
[----:B------:R-:W-:Y:S01]  /*07b0*/  UMOV UR4, 0x0 ;  /* 0x0000000000047882 */ /* 0x000fe20000000000 */
[C---:B------:R-:W-:Y:S01]  /*07c0*/  DFMA R24, R6.reuse, R14, -R10 ;  /* 0x0000000e0618722b */ /* 0x040fe2000000080a */
[----:B------:R-:W-:Y:S01]  /*07d0*/  UMOV UR5, 0x3ff00000 ;  /* 0x3ff0000000057882 */ /* 0x000fe20000000000 */
[----:B------:R-:W-:-:S04]  /*07e0*/  DFMA R20, R6, R6, -R14 ;  /* 0x000000060614722b */ /* 0x000fc8000000080e */
[----:B------:R-:W-:Y:S02]  /*07f0*/  DADD R16, R12, R18 ;  /* 0x000000000c107229 */ /* 0x000fe40000000012 */
[----:B------:R-:W-:Y:S02]  /*0800*/  DFMA R24, R8, R14, R24 ;  /* 0x0000000e0818722b */ /* 0x000fe40000000018 */
[----:B------:R-:W-:-:S04]  /*0810*/  DFMA R20, R6, R22, R20 ;  /* 0x000000160614722b */ /* 0x000fc80000000014 */
[----:B------:R-:W-:Y:S02]  /*0820*/  DMUL R14, R16, R10 ;  /* 0x0000000a100e7228 */ /* 0x000fe40000000000 */
[----:B------:R-:W-:Y:S02]  /*0830*/  DADD R12, R12, -R16 ;  /* 0x000000000c0c7229 */ /* 0x000fe40000000810 */
[----:B------:R-:W-:-:S04]  /*0840*/  DFMA R20, R6, R20, R24 ;  /* 0x000000140614722b */ /* 0x000fc80000000018 */
[----:B------:R-:W-:Y:S02]  /*0850*/  DFMA R22, R16, R10, -R14 ;  /* 0x0000000a1016722b */ /* 0x000fe4000000080e */
[----:B------:R-:W-:-:S06]  /*0860*/  DADD R12, R18, R12 ;  /* 0x00000000120c7229 */ /* 0x000fcc000000000c */
[----:B------:R-:W-:-:S08]  /*0870*/  DFMA R20, R16, R20, R22 ;  /* 0x000000141014722b */ /* 0x000fd00000000016 */
[----:B------:R-:W-:-:S08]  /*0880*/  DFMA R12, R12, R10, R20 ;  /* 0x0000000a0c0c722b */ /* 0x000fd00000000014 */
[----:B------:R-:W-:-:S08]  /*0890*/  DADD R16, R14, R12 ;  /* 0x000000000e107229 */ /* 0x000fd0000000000c */
[--C-:B------:R-:W-:Y:S02]  /*08a0*/  DADD R10, R6, R16.reuse ;  /* 0x00000000060a7229 */ /* 0x100fe40000000010 */
[----:B------:R-:W-:-:S06]  /*08b0*/  DADD R14, R14, -R16 ;  /* 0x000000000e0e7229 */ /* 0x000fcc0000000810 */
[----:B------:R-:W-:Y:S02]  /*08c0*/  DADD R6, R6, -R10 ;  /* 0x0000000006067229 */ /* 0x000fe4000000080a */
[----:B------:R-:W-:-:S06]  /*08d0*/  DADD R14, R12, R14 ;  /* 0x000000000c0e7229 */ /* 0x000fcc000000000e */
[----:B------:R-:W-:-:S08]  /*08e0*/  DADD R6, R16, R6 ;  /* 0x0000000010067229 */ /* 0x000fd00000000006 */
[----:B------:R-:W-:-:S08]  /*08f0*/  DADD R6, R14, R6 ;  /* 0x000000000e067229 */ /* 0x000fd00000000006 */
[----:B------:R-:W-:Y:S01]  /*0900*/  DADD R12, R8, R6 ;  /* 0x00000000080c7229 */ /* 0x000fe20000000006 */
[----:B------:R-:W-:Y:S01]  /*0910*/  IMAD.MOV.U32 R8, RZ, RZ, -0x105c611 ;  /* 0xfefa39efff087424 */ /* 0x000fe200078e00ff */
[----:B------:R-:W-:Y:S01]  /*0920*/  MOV R9, 0x3fe62e42 ;  /* 0x3fe62e4200097802 */ /* 0x000fe20000000f00 */
[----:B------:R-:W-:Y:S02]  /*0930*/  IMAD.MOV.U32 R6, RZ, RZ, -0x105c611 ;  /* 0xfefa39efff067424 */ /* 0x000fe400078e00ff */
[----:B------:R-:W-:-:S03]  /*0940*/  IMAD.MOV.U32 R7, RZ, RZ, 0x3fe62e42 ;  /* 0x3fe62e42ff077424 */ /* 0x000fc600078e00ff */
[----:B------:R-:W-:-:S08]  /*0950*/  DADD R14, R10, R12 ;  /* 0x000000000a0e7229 */ /* 0x000fd0000000000c */
[--C-:B------:R-:W-:Y:S02]  /*0960*/  DFMA R8, R8, UR4, R14.reuse ;  /* 0x0000000408087c2b */ /* 0x100fe4000800000e */
[----:B------:R-:W-:-:S06]  /*0970*/  DADD R10, R10, -R14 ;  /* 0x000000000a0a7229 */ /* 0x000fcc000000080e */
[----:B------:R-:W-:Y:S02]  /*0980*/  DFMA R16, -R6, 1, R8 ;  /* 0x3ff000000610782b */ /* 0x000fe40000000108 */
[----:B------:R-:W-:Y:S01]  /*0990*/  DADD R10, R12, R10 ;  /* 0x000000000c0a7229 */ /* 0x000fe2000000000a */
[----:B------:R-:W-:Y:S01]  /*09a0*/  IMAD.MOV.U32 R12, RZ, RZ, 0x3b39803f ;  /* 0x3b39803fff0c7424 */ /* 0x000fe200078e00ff */
[----:B------:R-:W-:-:S04]  /*09b0*/  MOV R13, 0x3c7abc9e ;  /* 0x3c7abc9e000d7802 */ /* 0x000fc80000000f00 */
[----:B------:R-:W-:Y:S01]  /*09c0*/  DADD R16, -R14, R16 ;  /* 0x000000000e107229 */ /* 0x000fe20000000110 */
[----:B------:R-:W-:Y:S01]  /*09d0*/  LOP3.LUT R15, R3, 0xff0fffff, RZ, 0xc0, !PT ;  /* 0xff0fffff030f7812 */ /* 0x000fe200078ec0ff */
[----:B------:R-:W-:-:S03]  /*09e0*/  IMAD.MOV.U32 R14, RZ, RZ, R2 ;  /* 0x000000ffff0e7224 */ /* 0x000fc600078e0002 */
[----:B------:R-:W-:-:S03]  /*09f0*/  SEL R15, R15, R3, P0 ;  /* 0x000000030f0f7207 */ /* 0x000fc60000000000 */
[----:B------:R-:W-:-:S08]  /*0a00*/  DADD R10, R10, -R16 ;  /* 0x000000000a0a7229 */ /* 0x000fd00000000810 */
[----:B------:R-:W-:Y:S01]  /*0a10*/  DFMA R10, R12, UR4, R10 ;  /* 0x000000040c0a7c2b */ /* 0x000fe2000800000a */
[----:B------:R-:W-:Y:S01]  /*0a20*/  UMOV UR4, 0x3b39803f ;  /* 0x3b39803f00047882 */ /* 0x000fe20000000000 */
[----:B------:R-:W-:-:S06]  /*0a30*/  UMOV UR5, 0x3c7abc9e ;  /* 0x3c7abc9e00057882 */ /* 0x000fcc0000000000 */
[----:B------:R-:W-:-:S08]  /*0a40*/  DADD R12, R8, R10 ;  /* 0x00000000080c7229 */ /* 0x000fd0000000000a */
[----:B------:R-:W-:Y:S02]  /*0a50*/  DADD R8, R8, -R12 ;  /* 0x0000000008087229 */ /* 0x000fe4000000080c */
[----:B------:R-:W-:-:S06]  /*0a60*/  DMUL R2, R12, R14 ;  /* 0x0000000e0c027228 */ /* 0x000fcc0000000000 */
[----:B------:R-:W-:Y:S02]  /*0a70*/  DADD R8, R10, R8 ;  /* 0x000000000a087229 */ /* 0x000fe40000000008 */
[----:B------:R-:W-:Y:S01]  /*0a80*/  DFMA R12, R12, R14, -R2 ;  /* 0x0000000e0c0c722b */ /* 0x000fe20000000802 */
[----:B------:R-:W-:Y:S01]  /*0a90*/  IMAD.MOV.U32 R10, RZ, RZ, 0x652b82fe ;  /* 0x652b82feff0a7424 */ /* 0x000fe200078e00ff */
[----:B------:R-:W-:-:S06]  /*0aa0*/  MOV R11, 0x3ff71547 ;  /* 0x3ff71547000b7802 */ /* 0x000fcc0000000f00 */
[----:B------:R-:W-:-:S08]  /*0ab0*/  DFMA R12, R8, R14, R12 ;  /* 0x0000000e080c722b */ /* 0x000fd0000000000c */
[----:B------:R-:W-:-:S08]  /*0ac0*/  DADD R8, R2, R12 ;  /* 0x0000000002087229 */ /* 0x000fd0000000000c */
[----:B------:R-:W-:Y:S02]  /*0ad0*/  DFMA R10, R8, R10, 6.75539944105574400000e+15 ;  /* 0x43380000080a742b */ /* 0x000fe4000000000a */
[----:B------:R-:W-:Y:S01]  /*0ae0*/  FSETP.GEU.AND P0, PT, |R9|, 4.1917929649353027344, PT ;  /* 0x4086232b0900780b */ /* 0x000fe20003f0e200 */
[----:B------:R-:W-:-:S05]  /*0af0*/  DADD R2, R2, -R8 ;  /* 0x0000000002027229 */ /* 0x000fca0000000808 */
[----:B------:R-:W-:-:S03]  /*0b00*/  DADD R14, R10, -6.75539944105574400000e+15 ;  /* 0xc33800000a0e7429 */ /* 0x000fc60000000000 */
[----:B------:R-:W-:-:S05]  /*0b10*/  DADD R2, R12, R2 ;  /* 0x000000000c027229 */ /* 0x000fca0000000002 */
[----:B------:R-:W-:-:S08]  /*0b20*/  DFMA R6, R14, -R6, R8 ;  /* 0x800000060e06722b */ /* 0x000fd00000000008 */
[----:B------:R-:W-:Y:S01]  /*0b30*/  DFMA R6, R14, -UR4, R6 ;  /* 0x800000040e067c2b */ /* 0x000fe20008000006 */
[----:B------:R-:W-:Y:S01]  /*0b40*/  UMOV UR4, 0x69ce2bdf ;  /* 0x69ce2bdf00047882 */ /* 0x000fe20000000000 */
[----:B------:R-:W-:Y:S01]  /*0b50*/  IMAD.MOV.U32 R14, RZ, RZ, -0x35dec16 ;  /* 0xfca213eaff0e7424 */ /* 0x000fe200078e00ff */
[----:B------:R-:W-:Y:S01]  /*0b60*/  UMOV UR5, 0x3e5ade15 ;  /* 0x3e5ade1500057882 */ /* 0x000fe20000000000 */
[----:B------:R-:W-:-:S06]  /*0b70*/  IMAD.MOV.U32 R15, RZ, RZ, 0x3e928af3 ;  /* 0x3e928af3ff0f7424 */ /* 0x000fcc00078e00ff */
[----:B------:R-:W-:Y:S01]  /*0b80*/  DFMA R14, R6, UR4, R14 ;  /* 0x00000004060e7c2b */ /* 0x000fe2000800000e */
[----:B------:R-:W-:Y:S01]  /*0b90*/  UMOV UR4, 0x62401315 ;  /* 0x6240131500047882 */ /* 0x000fe20000000000 */
[----:B------:R-:W-:-:S06]  /*0ba0*/  UMOV UR5, 0x3ec71dee ;  /* 0x3ec71dee00057882 */ /* 0x000fcc0000000000 */
[----:B------:R-:W-:Y:S01]  /*0bb0*/  DFMA R14, R6, R14, UR4 ;  /* 0x00000004060e7e2b */ /* 0x000fe2000800000e */
        /* <DEDUP_REMOVED lines=20> */
[----:B------:R-:W-:-:S08]  /*0d00*/  DFMA R14, R6, R14, UR4 ;  /* 0x00000004060e7e2b */ /* 0x000fd0000800000e */
[----:B------:R-:W-:-:S08]  /*0d10*/  DFMA R14, R6, R14, 1 ;  /* 0x3ff00000060e742b */ /* 0x000fd0000000000e */
[----:B------:R-:W-:-:S10]  /*0d20*/  DFMA R14, R6, R14, 1 ;  /* 0x3ff00000060e742b */ /* 0x000fd4000000000e */
[----:B------:R-:W-:Y:S01]  /*0d30*/  IMAD R7, R10, 0x100000, R15 ;  /* 0x001000000a077824 */ /* 0x000fe200078e020f */
[----:B------:R-:W-:Y:S01]  /*0d40*/  MOV R6, R14 ;  /* 0x0000000e00067202 */ /* 0x000fe20000000f00 */
[----:B------:R-:W-:Y:S06]  /*0d50*/  @!P0 BRA `(.L_x_7) ;  /* 0x0000000000308947 */ /* 0x000fec0003800000 */
[----:B------:R-:W-:Y:S01]  /*0d60*/  FSETP.GEU.AND P1, PT, |R9|, 4.2275390625, PT ;  /* 0x408748000900780b */ /* 0x000fe20003f2e200 */
[C---:B------:R-:W-:Y:S02]  /*0d70*/  DADD R6, R8.reuse, +INF ;  /* 0x7ff0000008067429 */ /* 0x040fe40000000000 */
[----:B------:R-:W-:-:S08]  /*0d80*/  DSETP.GEU.AND P0, PT, R8, RZ, PT ;  /* 0x000000ff0800722a */ /* 0x000fd00003f0e000 */
[----:B------:R-:W-:Y:S02]  /*0d90*/  FSEL R6, R6, RZ, P0 ;  /* 0x000000ff06067208 */ /* 0x000fe40000000000 */
[----:B------:R-:W-:Y:S02]  /*0da0*/  @!P1 LEA.HI R5, R10, R10, RZ, 0x1 ;  /* 0x0000000a0a059211 */ /* 0x000fe400078f08ff */
[----:B------:R-:W-:Y:S02]  /*0db0*/  FSEL R7, R7, RZ, P0 ;  /* 0x000000ff07077208 */ /* 0x000fe40000000000 */
[----:B------:R-:W-:-:S05]  /*0dc0*/  @!P1 SHF.R.S32.HI R5, RZ, 0x1, R5 ;  /* 0x00000001ff059819 */ /* 0x000fca0000011405 */
[----:B------:R-:W-:Y:S02]  /*0dd0*/  @!P1 IMAD.IADD R8, R10, 0x1, -R5 ;  /* 0x000000010a089824 */ /* 0x000fe400078e0a05 */
[----:B------:R-:W-:-:S03]  /*0de0*/  @!P1 IMAD R15, R5, 0x100000, R15 ;  /* 0x00100000050f9824 */ /* 0x000fc600078e020f */
[----:B------:R-:W-:Y:S01]  /*0df0*/  @!P1 LEA R9, R8, 0x3ff00000, 0x14 ;  /* 0x3ff0000008099811 */ /* 0x000fe200078ea0ff */
[----:B------:R-:W-:-:S06]  /*0e00*/  @!P1 IMAD.MOV.U32 R8, RZ, RZ, RZ ;  /* 0x000000ffff089224 */ /* 0x000fcc00078e00ff */
[----:B------:R-:W-:-:S11]  /*0e10*/  @!P1 DMUL R6, R14, R8 ;  /* 0x000000080e069228 */ /* 0x000fd60000000000 */
.L_x_7:
[----:B------:R-:W-:Y:S02]  /*0e20*/  DFMA R2, R2, R6, R6 ;  /* 0x000000060202722b */ /* 0x000fe40000000006 */
[----:B------:R-:W-:-:S08]  /*0e30*/  DSETP.NEU.AND P0, PT, |R6|, +INF , PT ;  /* 0x7ff000000600742a */ /* 0x000fd00003f0d200 */
[----:B------:R-:W-:Y:S02]  /*0e40*/  FSEL R10, R6, R2, !P0 ;  /* 0x00000002060a7208 */ /* 0x000fe40004000000 */
[----:B------:R-:W-:Y:S01]  /*0e50*/  FSEL R11, R7, R3, !P0 ;  /* 0x00000003070b7208 */ /* 0x000fe20004000000 */
[----:B------:R-:W-:Y:S01]  /*0e60*/  IMAD.MOV.U32 R3, RZ, RZ, 0x0 ;  /* 0x00000000ff037424 */ /* 0x000fe200078e00ff */
[----:B------:R-:W-:-:S04]  /*0e70*/  MOV R2, R0 ;  /* 0x0000000000027202 */ /* 0x000fc80000000f00 */
[----:B------:R-:W-:Y:S05]  /*0e80*/  RET.REL.NODEC R2 `(_Z9calculatePd) ;  /* 0xfffffff0025c7950 */ /* 0x000fea0003c3ffff */
.L_x_8:
[----:B------:R-:W-:-:S00]  /*0e90*/  BRA `(.L_x_8) ;  /* 0xfffffffc00fc7947 */ /* 0x000fc0000383ffff */
[----:B------:R-:W-:-:S00]  /*0ea0*/  NOP ;  /* 0x0000000000007918 */ /* 0x000fc00000000000 */
        /* <DEDUP_REMOVED lines=13> */
.L_x_10:


//--------------------- .nv.shared.reserved.0     --------------------------
	.section	.nv.shared.reserved.0,"aw",@nobits
	.weak		__nv_reservedSMEM_offset_0_alias
	.size		__nv_reservedSMEM_offset_0_alias, 0, 64
	.other		__nv_reservedSMEM_offset_0_alias,@"STO_CUDA_RESERVED_SHARED STV_DEFAULT"
__nv_reservedSMEM_offset_0_alias:
	.zero		0
	.zero		64


//--------------------- .nv.constant0._Z9calculatePd --------------------------
	.section	.nv.constant0._Z9calculatePd,"a",@progbits
	.sectionflags	@""
	.align	4
.nv.constant0._Z9calculatePd:
	.zero		904


//--------------------- SYMBOLS --------------------------

	.type		.nv.reservedSmem.offset0,@object
	.size		.nv.reservedSmem.offset0,0x4
